	.headerflags	@"EF_CUDA_TEXMODE_UNIFIED EF_CUDA_64BIT_ADDRESS EF_CUDA_ACCELERATORS EF_CUDA_SM90 EF_CUDA_VIRTUAL_SM(EF_CUDA_SM90)"
	.elftype	@"ET_EXEC"


//--------------------- .nv.info                  --------------------------
	.section	.nv.info,"",@"SHT_CUDA_INFO"
	.align	4


	//----- nvinfo : EIATTR_REGCOUNT
	.align		4
        /*0000*/ 	.byte	0x04, 0x2f
        /*0002*/ 	.short	(.L_3 - .L_2)
	.align		4
.L_2:
        /*0004*/ 	.word	index@(triton_poi_fused__native_batch_norm_legit_no_training_add_relu_threshold_backward_21)
        /*0008*/ 	.word	0x00000012


	//----- nvinfo : EIATTR_MIN_STACK_SIZE
	.align		4
.L_3:
        /*000c*/ 	.byte	0x04, 0x12
        /*000e*/ 	.short	(.L_5 - .L_4)
	.align		4
.L_4:
        /*0010*/ 	.word	index@(triton_poi_fused__native_batch_norm_legit_no_training_add_relu_threshold_backward_21)
        /*0014*/ 	.word	0x00000000


	//----- nvinfo : EIATTR_FRAME_SIZE
	.align		4
.L_5:
        /*0018*/ 	.byte	0x04, 0x11
        /*001a*/ 	.short	(.L_7 - .L_6)
	.align		4
.L_6:
        /*001c*/ 	.word	index@(triton_poi_fused__native_batch_norm_legit_no_training_add_relu_threshold_backward_21)
        /*0020*/ 	.word	0x00000000


	//----- nvinfo : EIATTR_MIN_STACK_SIZE
	.align		4
.L_7:
        /*0024*/ 	.byte	0x04, 0x12
        /*0026*/ 	.short	(.L_9 - .L_8)
	.align		4
.L_8:
        /*0028*/ 	.word	index@(triton_poi_fused__native_batch_norm_legit_no_training_add_relu_threshold_backward_21)
        /*002c*/ 	.word	0x00000000
.L_9:


//--------------------- .nv.info.triton_poi_fused__native_batch_norm_legit_no_training_add_relu_threshold_backward_21 --------------------------
	.section	.nv.info.triton_poi_fused__native_batch_norm_legit_no_training_add_relu_threshold_backward_21,"",@"SHT_CUDA_INFO"
	.sectionflags	@""
	.align	4


	//----- nvinfo : EIATTR_CUDA_API_VERSION
	.align		4
        /*0000*/ 	.byte	0x04, 0x37
        /*0002*/ 	.short	(.L_11 - .L_10)
.L_10:
        /*0004*/ 	.word	0x0000007c


	//----- nvinfo : EIATTR_KPARAM_INFO
	.align		4
.L_11:
        /*0008*/ 	.byte	0x04, 0x17
        /*000a*/ 	.short	(.L_13 - .L_12)
.L_12:
        /*000c*/ 	.word	0x00000000
        /*0010*/ 	.short	0x0008
        /*0012*/ 	.short	0x0040
        /*0014*/ 	.byte	0x00, 0xf0, 0x11, 0x00


	//----- nvinfo : EIATTR_KPARAM_INFO
	.align		4
.L_13:
        /*0018*/ 	.byte	0x04, 0x17
        /*001a*/ 	.short	(.L_15 - .L_14)
.L_14:
        /*001c*/ 	.word	0x00000000
        /*0020*/ 	.short	0x0007
        /*0022*/ 	.short	0x0038
        /*0024*/ 	.byte	0x00, 0xf4, 0x21, 0x00


	//----- nvinfo : EIATTR_KPARAM_INFO
	.align		4
.L_15:
        /*0028*/ 	.byte	0x04, 0x17
        /*002a*/ 	.short	(.L_17 - .L_16)
.L_16:
        /*002c*/ 	.word	0x00000000
        /*0030*/ 	.short	0x0006
        /*0032*/ 	.short	0x0030
        /*0034*/ 	.byte	0x00, 0xf4, 0x21, 0x00


	//----- nvinfo : EIATTR_KPARAM_INFO
	.align		4
.L_17:
        /*0038*/ 	.byte	0x04, 0x17
        /*003a*/ 	.short	(.L_19 - .L_18)
.L_18:
        /*003c*/ 	.word	0x00000000
        /*0040*/ 	.short	0x0005
        /*0042*/ 	.short	0x0028
        /*0044*/ 	.byte	0x00, 0xf4, 0x21, 0x00


	//----- nvinfo : EIATTR_KPARAM_INFO
	.align		4
.L_19:
        /*0048*/ 	.byte	0x04, 0x17
        /*004a*/ 	.short	(.L_21 - .L_20)
.L_20:
        /*004c*/ 	.word	0x00000000
        /*0050*/ 	.short	0x0004
        /*0052*/ 	.short	0x0020
        /*0054*/ 	.byte	0x00, 0xf4, 0x21, 0x00


	//----- nvinfo : EIATTR_KPARAM_INFO
	.align		4
.L_21:
        /*0058*/ 	.byte	0x04, 0x17
        /*005a*/ 	.short	(.L_23 - .L_22)
.L_22:
        /*005c*/ 	.word	0x00000000
        /*0060*/ 	.short	0x0003
        /*0062*/ 	.short	0x0018
        /*0064*/ 	.byte	0x00, 0xf4, 0x21, 0x00


	//----- nvinfo : EIATTR_KPARAM_INFO
	.align		4
.L_23:
        /*0068*/ 	.byte	0x04, 0x17
        /*006a*/ 	.short	(.L_25 - .L_24)
.L_24:
        /*006c*/ 	.word	0x00000000
        /*0070*/ 	.short	0x0002
        /*0072*/ 	.short	0x0010
        /*0074*/ 	.byte	0x00, 0xf4, 0x21, 0x00


	//----- nvinfo : EIATTR_KPARAM_INFO
	.align		4
.L_25:
        /*0078*/ 	.byte	0x04, 0x17
        /*007a*/ 	.short	(.L_27 - .L_26)
.L_26:
        /*007c*/ 	.word	0x00000000
        /*0080*/ 	.short	0x0001
        /*0082*/ 	.short	0x0008
        /*0084*/ 	.byte	0x00, 0xf4, 0x21, 0x00


	//----- nvinfo : EIATTR_KPARAM_INFO
	.align		4
.L_27:
        /*0088*/ 	.byte	0x04, 0x17
        /*008a*/ 	.short	(.L_29 - .L_28)
.L_28:
        /*008c*/ 	.word	0x00000000
        /*0090*/ 	.short	0x0000
        /*0092*/ 	.short	0x0000
        /*0094*/ 	.byte	0x00, 0xf4, 0x21, 0x00


	//----- nvinfo : EIATTR_SPARSE_MMA_MASK
	.align		4
.L_29:
        /*0098*/ 	.byte	0x03, 0x50
        /*009a*/ 	.short	0x0000


	//----- nvinfo : EIATTR_MAXREG_COUNT
	.align		4
        /*009c*/ 	.byte	0x03, 0x1b
        /*009e*/ 	.short	0x00ff


	//----- nvinfo : EIATTR_EXIT_INSTR_OFFSETS
	.align		4
        /*00a0*/ 	.byte	0x04, 0x1c
        /*00a2*/ 	.short	(.L_31 - .L_30)


	//   ....[0]....
.L_30:
        /*00a4*/ 	.word	0x00000370


	//----- nvinfo : EIATTR_REQNTID
	.align		4
.L_31:
        /*00a8*/ 	.byte	0x04, 0x10
        /*00aa*/ 	.short	(.L_33 - .L_32)
.L_32:
        /*00ac*/ 	.word	0x00000080
        /*00b0*/ 	.word	0x00000001
        /*00b4*/ 	.word	0x00000001


	//----- nvinfo : EIATTR_CBANK_PARAM_SIZE
	.align		4
.L_33:
        /*00b8*/ 	.byte	0x03, 0x19
        /*00ba*/ 	.short	0x0044


	//----- nvinfo : EIATTR_PARAM_CBANK
	.align		4
        /*00bc*/ 	.byte	0x04, 0x0a
        /*00be*/ 	.short	(.L_35 - .L_34)
	.align		4
.L_34:
        /*00c0*/ 	.word	index@(.nv.constant0.triton_poi_fused__native_batch_norm_legit_no_training_add_relu_threshold_backward_21)
        /*00c4*/ 	.short	0x0210
        /*00c6*/ 	.short	0x0044


	//----- nvinfo : EIATTR_SW_WAR
	.align		4
.L_35:
        /*00c8*/ 	.byte	0x04, 0x36
        /*00ca*/ 	.short	(.L_37 - .L_36)
.L_36:
        /*00cc*/ 	.word	0x00000008
.L_37:


//--------------------- .nv.callgraph             --------------------------
	.section	.nv.callgraph,"",@"SHT_CUDA_CALLGRAPH"
	.align	4
	.sectionentsize	8
	.align		4
        /*0000*/ 	.word	0x00000000
	.align		4
        /*0004*/ 	.word	0xffffffff
	.align		4
        /*0008*/ 	.word	0x00000000
	.align		4
        /*000c*/ 	.word	0xfffffffe
	.align		4
        /*0010*/ 	.word	0x00000000
	.align		4
        /*0014*/ 	.word	0xfffffffd
	.align		4
        /*0018*/ 	.word	0x00000000
	.align		4
        /*001c*/ 	.word	0xfffffffc


//--------------------- .nv.constant4             --------------------------
	.section	.nv.constant4,"a",@progbits
	.align	8
	.align		8
.nv.constant4:
        /*0000*/ 	.dword	_$_str
	.align		8
        /*0008*/ 	.dword	_$_str_$_2


//--------------------- .text.triton_poi_fused__native_batch_norm_legit_no_training_add_relu_threshold_backward_21 --------------------------
	.section	.text.triton_poi_fused__native_batch_norm_legit_no_training_add_relu_threshold_backward_21,"ax",@progbits
	.align	128
        .global         triton_poi_fused__native_batch_norm_legit_no_training_add_relu_threshold_backward_21
        .type           triton_poi_fused__native_batch_norm_legit_no_training_add_relu_threshold_backward_21,@function
        .size           triton_poi_fused__native_batch_norm_legit_no_training_add_relu_threshold_backward_21,(.L_x_1 - triton_poi_fused__native_batch_norm_legit_no_training_add_relu_threshold_backward_21)
        .other          triton_poi_fused__native_batch_norm_legit_no_training_add_relu_threshold_backward_21,@"STO_CUDA_ENTRY STV_DEFAULT"
triton_poi_fused__native_batch_norm_legit_no_training_add_relu_threshold_backward_21:
.text.triton_poi_fused__native_batch_norm_legit_no_training_add_relu_threshold_backward_21:
[----:B------:R-:W-:Y:S01]  /*0000*/  LDC R1, c[0x0][0x28] ;  /* 0x00000a00ff017b82 */ /* 0x000fe20000000800 */
[----:B------:R-:W1:Y:S07]  /*0010*/  S2R R0, SR_TID.X ;  /* 0x0000000000007919 */ /* 0x000e6e0000002100 */
[----:B------:R-:W2:Y:S01]  /*0020*/  LDC.64 R8, c[0x0][0x220] ;  /* 0x00008800ff087b82 */ /* 0x000ea20000000a00 */
[----:B------:R-:W-:Y:S01]  /*0030*/  ULDC.64 UR4, c[0x0][0x208] ;  /* 0x0000820000047ab9 */ /* 0x000fe20000000a00 */
[----:B------:R-:W-:Y:S01]  /*0040*/  ULDC.64 UR6, c[0x0][0x248] ;  /* 0x0000920000067ab9 */ /* 0x000fe20000000a00 */
[----:B------:R-:W3:Y:S05]  /*0050*/  S2R R3, SR_CTAID.X ;  /* 0x0000000000037919 */ /* 0x000eea0000002500 */
[----:B------:R-:W4:Y:S08]  /*0060*/  LDC.64 R4, c[0x0][0x210] ;  /* 0x00008400ff047b82 */ /* 0x000f300000000a00 */
[----:B------:R-:W5:Y:S08]  /*0070*/  LDC.64 R6, c[0x0][0x218] ;  /* 0x00008600ff067b82 */ /* 0x000f700000000a00 */
[----:B------:R-:W5:Y:S01]  /*0080*/  LDC.64 R10, c[0x0][0x228] ;  /* 0x00008a00ff0a7b82 */ /* 0x000f620000000a00 */
[----:B-1----:R-:W-:-:S07]  /*0090*/  LOP3.LUT R0, R0, 0x7f, RZ, 0xc0, !PT ;  /* 0x0000007f00007812 */ /* 0x002fce00078ec0ff */
[----:B------:R-:W1:Y:S01]  /*00a0*/  LDC.64 R12, c[0x0][0x230] ;  /* 0x00008c00ff0c7b82 */ /* 0x000e620000000a00 */
[----:B---3--:R-:W-:Y:S02]  /*00b0*/  SHF.R.S32.HI R2, RZ, 0x18, R3 ;  /* 0x00000018ff027819 */ /* 0x008fe40000011403 */
[----:B------:R-:W-:Y:S02]  /*00c0*/  LEA R0, R3, R0, 0x7 ;  /* 0x0000000003007211 */ /* 0x000fe400078e38ff */
[----:B------:R-:W-:-:S04]  /*00d0*/  SGXT R3, R2, 0x1 ;  /* 0x000000010203781a */ /* 0x000fc80000000200 */
[----:B------:R-:W-:-:S04]  /*00e0*/  LEA.HI R3, R3, R0, RZ, 0x9 ;  /* 0x0000000003037211 */ /* 0x000fc800078f48ff */
[----:B------:R-:W-:-:S04]  /*00f0*/  LOP3.LUT R3, R3, 0xfffffe00, RZ, 0xc0, !PT ;  /* 0xfffffe0003037812 */ /* 0x000fc800078ec0ff */
[----:B------:R-:W-:Y:S02]  /*0100*/  IADD3 R15, R0, -R3, RZ ;  /* 0x80000003000f7210 */ /* 0x000fe40007ffe0ff */
[----:B------:R-:W3:Y:S03]  /*0110*/  LDC.64 R2, c[0x0][0x238] ;  /* 0x00008e00ff027b82 */ /* 0x000ee60000000a00 */
[----:B--2---:R-:W-:-:S05]  /*0120*/  IMAD.WIDE R8, R15, 0x4, R8 ;  /* 0x000000040f087825 */ /* 0x004fca00078e0208 */
[----:B------:R1:W2:Y:S01]  /*0130*/  LDG.E.EL R14, desc[UR4][R8.64] ;  /* 0x00000004080e7981 */ /* 0x0002a2000c2e1900 */
[----:B----4-:R-:W-:-:S04]  /*0140*/  IMAD.WIDE R4, R0, 0x4, R4 ;  /* 0x0000000400047825 */ /* 0x010fc800078e0204 */
[C---:B-----5:R-:W-:Y:S02]  /*0150*/  IMAD.WIDE R6, R15.reuse, 0x4, R6 ;  /* 0x000000040f067825 */ /* 0x060fe400078e0206 */
[----:B------:R-:W4:Y:S02]  /*0160*/  LDG.E R4, desc[UR4][R4.64] ;  /* 0x0000000404047981 */ /* 0x000f24000c1e1900 */
[C---:B0-----:R-:W-:Y:S02]  /*0170*/  IMAD.WIDE R10, R15.reuse, 0x4, R10 ;  /* 0x000000040f0a7825 */ /* 0x041fe400078e020a */
[----:B------:R0:W4:Y:S02]  /*0180*/  LDG.E.EL R7, desc[UR4][R6.64] ;  /* 0x0000000406077981 */ /* 0x000124000c2e1900 */
[----:B-1----:R-:W-:Y:S02]  /*0190*/  IMAD.WIDE R8, R15, 0x4, R12 ;  /* 0x000000040f087825 */ /* 0x002fe400078e020c */
[----:B------:R-:W5:Y:S02]  /*01a0*/  LDG.E.EL R10, desc[UR4][R10.64] ;  /* 0x000000040a0a7981 */ /* 0x000f64000c2e1900 */
[----:B---3--:R-:W-:-:S02]  /*01b0*/  IMAD.WIDE R2, R0, 0x4, R2 ;  /* 0x0000000400027825 */ /* 0x008fc400078e0202 */
[----:B------:R-:W5:Y:S04]  /*01c0*/  LDG.E.EL R9, desc[UR4][R8.64] ;  /* 0x0000000408097981 */ /* 0x000f68000c2e1900 */
[----:B------:R1:W3:Y:S01]  /*01d0*/  LDG.E R12, desc[UR4][R2.64] ;  /* 0x00000004020c7981 */ /* 0x0002e2000c1e1900 */
[----:B0-----:R-:W-:Y:S01]  /*01e0*/  HFMA2.MMA R6, -RZ, RZ, 1.625, 0 ;  /* 0x3e800000ff067435 */ /* 0x001fe200000001ff */
[----:B-1----:R-:W0:Y:S02]  /*01f0*/  LDC.64 R2, c[0x0][0x240] ;  /* 0x00009000ff027b82 */ /* 0x002e240000000a00 */
[----:B0-----:R-:W-:-:S04]  /*0200*/  IMAD.WIDE R2, R0, 0x4, R2 ;  /* 0x0000000400027825 */ /* 0x001fc800078e0202 */
[----:B--2---:R-:W-:-:S04]  /*0210*/  FADD R14, R14, 9.9999997473787516356e-06 ;  /* 0x3727c5ac0e0e7421 */ /* 0x004fc80000000000 */
[----:B------:R-:W0:Y:S01]  /*0220*/  MUFU.SQRT R13, R14 ;  /* 0x0000000e000d7308 */ /* 0x000e220000002000 */
[----:B----4-:R-:W-:Y:S01]  /*0230*/  FADD R4, R4, -R7 ;  /* 0x8000000704047221 */ /* 0x010fe20000000000 */
[C---:B0-----:R-:W-:Y:S02]  /*0240*/  FSETP.GT.AND P0, PT, R13.reuse, 8.50705917302346158658e+37, PT ;  /* 0x7e8000000d00780b */ /* 0x041fe40003f04000 */
[----:B------:R-:W-:Y:S02]  /*0250*/  FSETP.GEU.AND P1, PT, R13, 1.175494350822287508e-38, PT ;  /* 0x008000000d00780b */ /* 0x000fe40003f2e000 */
[----:B------:R-:W-:-:S09]  /*0260*/  FSEL R6, R6, 1, P0 ;  /* 0x3f80000006067808 */ /* 0x000fd20000000000 */
[----:B------:R-:W-:Y:S02]  /*0270*/  @P0 FMUL R13, R13, 0.25 ;  /* 0x3e8000000d0d0820 */ /* 0x000fe40000400000 */
[----:B------:R-:W-:Y:S02]  /*0280*/  @!P1 FMUL R6, R6, 16777216 ;  /* 0x4b80000006069820 */ /* 0x000fe40000400000 */
[----:B------:R-:W-:-:S06]  /*0290*/  @!P1 FMUL R13, R13, 16777216 ;  /* 0x4b8000000d0d9820 */ /* 0x000fcc0000400000 */
[----:B------:R-:W0:Y:S02]  /*02a0*/  MUFU.RCP R13, R13 ;  /* 0x0000000d000d7308 */ /* 0x000e240000001000 */
[----:B0-----:R-:W-:-:S04]  /*02b0*/  FMUL R5, R13, R6 ;  /* 0x000000060d057220 */ /* 0x001fc80000400000 */
[----:B------:R-:W-:-:S04]  /*02c0*/  FMUL R4, R4, R5 ;  /* 0x0000000504047220 */ /* 0x000fc80000400000 */
[----:B-----5:R-:W-:-:S04]  /*02d0*/  FFMA R9, R10, R4, R9 ;  /* 0x000000040a097223 */ /* 0x020fc80000000009 */
[----:B---3--:R-:W-:Y:S01]  /*02e0*/  FADD R4, R12, R9 ;  /* 0x000000090c047221 */ /* 0x008fe20000000000 */
[----:B------:R-:W-:-:S04]  /*02f0*/  FSETP.GEU.AND P0, PT, R9, -R12, PT ;  /* 0x8000000c0900720b */ /* 0x000fc80003f0e000 */
[----:B------:R-:W-:Y:S02]  /*0300*/  FSEL R7, R4, RZ, P0 ;  /* 0x000000ff04077208 */ /* 0x000fe40000000000 */
[----:B------:R-:W-:Y:S02]  /*0310*/  IADD3 R4, P1, R0, UR6, RZ ;  /* 0x0000000600047c10 */ /* 0x000fe4000ff3e0ff */
[----:B------:R-:W-:Y:S01]  /*0320*/  FSETP.GTU.AND P0, PT, R7, RZ, PT ;  /* 0x000000ff0700720b */ /* 0x000fe20003f0c000 */
[----:B------:R-:W-:Y:S01]  /*0330*/  STG.E desc[UR4][R2.64], R7 ;  /* 0x0000000702007986 */ /* 0x000fe2000c101904 */
[----:B------:R-:W-:Y:S02]  /*0340*/  LEA.HI.X.SX32 R5, R0, UR7, 0x1, P1 ;  /* 0x0000000700057c11 */ /* 0x000fe400088f0eff */
[----:B------:R-:W-:-:S05]  /*0350*/  SEL R9, RZ, 0x1, P0 ;  /* 0x00000001ff097807 */ /* 0x000fca0000000000 */
[----:B------:R-:W-:Y:S01]  /*0360*/  STG.E.U8 desc[UR4][R4.64], R9 ;  /* 0x0000000904007986 */ /* 0x000fe2000c101104 */
[----:B------:R-:W-:Y:S05]  /*0370*/  EXIT ;  /* 0x000000000000794d */ /* 0x000fea0003800000 */
.L_x_0:
[----:B------:R-:W-:-:S00]  /*0380*/  BRA `(.L_x_0) ;  /* 0xfffffffc00fc7947 */ /* 0x000fc0000383ffff */
[----:B------:R-:W-:-:S00]  /*0390*/  NOP ;  /* 0x0000000000007918 */ /* 0x000fc00000000000 */
        /* <DEDUP_REMOVED lines=14> */
.L_x_1:


//--------------------- .nv.global.init           --------------------------
	.section	.nv.global.init,"aw",@progbits
.nv.global.init:
	.type		_$_str,@object
	.size		_$_str,(_$_str_$_2 - _$_str)
_$_str:
        /*0000*/ 	.byte	0x5f, 0x5f, 0x43, 0x55, 0x44, 0x41, 0x5f, 0x46, 0x54, 0x5a, 0x00
	.type		_$_str_$_2,@object
	.size		_$_str_$_2,(.L_1 - _$_str_$_2)
_$_str_$_2:
        /*000b*/ 	.byte	0x5f, 0x5f, 0x43, 0x55, 0x44, 0x41, 0x5f, 0x50, 0x52, 0x45, 0x43, 0x5f, 0x53, 0x51, 0x52, 0x54
        /*001b*/ 	.byte	0x00
.L_1:


//--------------------- .nv.constant0.triton_poi_fused__native_batch_norm_legit_no_training_add_relu_threshold_backward_21 --------------------------
	.section	.nv.constant0.triton_poi_fused__native_batch_norm_legit_no_training_add_relu_threshold_backward_21,"a",@progbits
	.sectionflags	@""
	.align	4
.nv.constant0.triton_poi_fused__native_batch_norm_legit_no_training_add_relu_threshold_backward_21:
	.zero		596
